	.headerflags	@"EF_CUDA_TEXMODE_UNIFIED EF_CUDA_64BIT_ADDRESS EF_CUDA_ACCELERATORS EF_CUDA_SM90 EF_CUDA_VIRTUAL_SM(EF_CUDA_SM90)"
	.elftype	@"ET_EXEC"


//--------------------- .nv.info                  --------------------------
	.section	.nv.info,"",@"SHT_CUDA_INFO"
	.align	4


	//----- nvinfo : EIATTR_REGCOUNT
	.align		4
        /*0000*/ 	.byte	0x04, 0x2f
        /*0002*/ 	.short	(.L_5 - .L_4)
	.align		4
.L_4:
        /*0004*/ 	.word	index@(triton_red_fused__to_copy_add_embedding_mean_mul_pow_rsqrt_0)
        /*0008*/ 	.word	0x00000018


	//----- nvinfo : EIATTR_MIN_STACK_SIZE
	.align		4
.L_5:
        /*000c*/ 	.byte	0x04, 0x12
        /*000e*/ 	.short	(.L_7 - .L_6)
	.align		4
.L_6:
        /*0010*/ 	.word	index@(triton_red_fused__to_copy_add_embedding_mean_mul_pow_rsqrt_0)
        /*0014*/ 	.word	0x00000000


	//----- nvinfo : EIATTR_FRAME_SIZE
	.align		4
.L_7:
        /*0018*/ 	.byte	0x04, 0x11
        /*001a*/ 	.short	(.L_9 - .L_8)
	.align		4
.L_8:
        /*001c*/ 	.word	index@(triton_red_fused__to_copy_add_embedding_mean_mul_pow_rsqrt_0)
        /*0020*/ 	.word	0x00000000


	//----- nvinfo : EIATTR_MIN_STACK_SIZE
	.align		4
.L_9:
        /*0024*/ 	.byte	0x04, 0x12
        /*0026*/ 	.short	(.L_11 - .L_10)
	.align		4
.L_10:
        /*0028*/ 	.word	index@(triton_red_fused__to_copy_add_embedding_mean_mul_pow_rsqrt_0)
        /*002c*/ 	.word	0x00000000
.L_11:


//--------------------- .nv.info.triton_red_fused__to_copy_add_embedding_mean_mul_pow_rsqrt_0 --------------------------
	.section	.nv.info.triton_red_fused__to_copy_add_embedding_mean_mul_pow_rsqrt_0,"",@"SHT_CUDA_INFO"
	.sectionflags	@""
	.align	4


	//----- nvinfo : EIATTR_CUDA_API_VERSION
	.align		4
        /*0000*/ 	.byte	0x04, 0x37
        /*0002*/ 	.short	(.L_13 - .L_12)
.L_12:
        /*0004*/ 	.word	0x0000007c


	//----- nvinfo : EIATTR_KPARAM_INFO
	.align		4
.L_13:
        /*0008*/ 	.byte	0x04, 0x17
        /*000a*/ 	.short	(.L_15 - .L_14)
.L_14:
        /*000c*/ 	.word	0x00000000
        /*0010*/ 	.short	0x0008
        /*0012*/ 	.short	0x0038
        /*0014*/ 	.byte	0x00, 0xf4, 0x21, 0x00


	//----- nvinfo : EIATTR_KPARAM_INFO
	.align		4
.L_15:
        /*0018*/ 	.byte	0x04, 0x17
        /*001a*/ 	.short	(.L_17 - .L_16)
.L_16:
        /*001c*/ 	.word	0x00000000
        /*0020*/ 	.short	0x0007
        /*0022*/ 	.short	0x0034
        /*0024*/ 	.byte	0x00, 0xf0, 0x11, 0x00


	//----- nvinfo : EIATTR_KPARAM_INFO
	.align		4
.L_17:
        /*0028*/ 	.byte	0x04, 0x17
        /*002a*/ 	.short	(.L_19 - .L_18)
.L_18:
        /*002c*/ 	.word	0x00000000
        /*0030*/ 	.short	0x0006
        /*0032*/ 	.short	0x0030
        /*0034*/ 	.byte	0x00, 0xf0, 0x11, 0x00


	//----- nvinfo : EIATTR_KPARAM_INFO
	.align		4
.L_19:
        /*0038*/ 	.byte	0x04, 0x17
        /*003a*/ 	.short	(.L_21 - .L_20)
.L_20:
        /*003c*/ 	.word	0x00000000
        /*0040*/ 	.short	0x0005
        /*0042*/ 	.short	0x0028
        /*0044*/ 	.byte	0x00, 0xf4, 0x21, 0x00


	//----- nvinfo : EIATTR_KPARAM_INFO
	.align		4
.L_21:
        /*0048*/ 	.byte	0x04, 0x17
        /*004a*/ 	.short	(.L_23 - .L_22)
.L_22:
        /*004c*/ 	.word	0x00000000
        /*0050*/ 	.short	0x0004
        /*0052*/ 	.short	0x0020
        /*0054*/ 	.byte	0x00, 0xf4, 0x21, 0x00


	//----- nvinfo : EIATTR_KPARAM_INFO
	.align		4
.L_23:
        /*0058*/ 	.byte	0x04, 0x17
        /*005a*/ 	.short	(.L_25 - .L_24)
.L_24:
        /*005c*/ 	.word	0x00000000
        /*0060*/ 	.short	0x0003
        /*0062*/ 	.short	0x0018
        /*0064*/ 	.byte	0x00, 0xf4, 0x21, 0x00


	//----- nvinfo : EIATTR_KPARAM_INFO
	.align		4
.L_25:
        /*0068*/ 	.byte	0x04, 0x17
        /*006a*/ 	.short	(.L_27 - .L_26)
.L_26:
        /*006c*/ 	.word	0x00000000
        /*0070*/ 	.short	0x0002
        /*0072*/ 	.short	0x0010
        /*0074*/ 	.byte	0x00, 0xf4, 0x21, 0x00


	//----- nvinfo : EIATTR_KPARAM_INFO
	.align		4
.L_27:
        /*0078*/ 	.byte	0x04, 0x17
        /*007a*/ 	.short	(.L_29 - .L_28)
.L_28:
        /*007c*/ 	.word	0x00000000
        /*0080*/ 	.short	0x0001
        /*0082*/ 	.short	0x0008
        /*0084*/ 	.byte	0x00, 0xf4, 0x21, 0x00


	//----- nvinfo : EIATTR_KPARAM_INFO
	.align		4
.L_29:
        /*0088*/ 	.byte	0x04, 0x17
        /*008a*/ 	.short	(.L_31 - .L_30)
.L_30:
        /*008c*/ 	.word	0x00000000
        /*0090*/ 	.short	0x0000
        /*0092*/ 	.short	0x0000
        /*0094*/ 	.byte	0x00, 0xf4, 0x21, 0x00


	//----- nvinfo : EIATTR_SPARSE_MMA_MASK
	.align		4
.L_31:
        /*0098*/ 	.byte	0x03, 0x50
        /*009a*/ 	.short	0x0000


	//----- nvinfo : EIATTR_MAXREG_COUNT
	.align		4
        /*009c*/ 	.byte	0x03, 0x1b
        /*009e*/ 	.short	0x00ff


	//----- nvinfo : EIATTR_EXTERNS
	.align		4
        /*00a0*/ 	.byte	0x04, 0x0f
        /*00a2*/ 	.short	(.L_33 - .L_32)


	//   ....[0]....
	.align		4
.L_32:
        /*00a4*/ 	.word	index@(__assertfail)


	//----- nvinfo : EIATTR_COOP_GROUP_MASK_REGIDS
	.align		4
.L_33:
        /*00a8*/ 	.byte	0x04, 0x29
        /*00aa*/ 	.short	(.L_35 - .L_34)


	//   ....[0]....
.L_34:
        /*00ac*/ 	.word	0xffffffff


	//   ....[1]....
        /*00b0*/ 	.word	0xffffffff


	//   ....[2]....
        /*00b4*/ 	.word	0xffffffff


	//----- nvinfo : EIATTR_COOP_GROUP_INSTR_OFFSETS
	.align		4
.L_35:
        /*00b8*/ 	.byte	0x04, 0x28
        /*00ba*/ 	.short	(.L_37 - .L_36)


	//   ....[0]....
.L_36:
        /*00bc*/ 	.word	0x000003b0


	//   ....[1]....
        /*00c0*/ 	.word	0x00000420


	//   ....[2]....
        /*00c4*/ 	.word	0x000004b0


	//----- nvinfo : EIATTR_SYSCALL_OFFSETS
	.align		4
.L_37:
        /*00c8*/ 	.byte	0x04, 0x46
        /*00ca*/ 	.short	(.L_39 - .L_38)


	//   ....[0]....
.L_38:
        /*00cc*/ 	.word	0x00000810


	//----- nvinfo : EIATTR_EXIT_INSTR_OFFSETS
	.align		4
.L_39:
        /*00d0*/ 	.byte	0x04, 0x1c
        /*00d2*/ 	.short	(.L_41 - .L_40)


	//   ....[0]....
.L_40:
        /*00d4*/ 	.word	0x00000710


	//----- nvinfo : EIATTR_REQNTID
	.align		4
.L_41:
        /*00d8*/ 	.byte	0x04, 0x10
        /*00da*/ 	.short	(.L_43 - .L_42)
.L_42:
        /*00dc*/ 	.word	0x00000040
        /*00e0*/ 	.word	0x00000001
        /*00e4*/ 	.word	0x00000001


	//----- nvinfo : EIATTR_CRS_STACK_SIZE
	.align		4
.L_43:
        /*00e8*/ 	.byte	0x04, 0x1e
        /*00ea*/ 	.short	(.L_45 - .L_44)
.L_44:
        /*00ec*/ 	.word	0x00000000


	//----- nvinfo : EIATTR_CBANK_PARAM_SIZE
	.align		4
.L_45:
        /*00f0*/ 	.byte	0x03, 0x19
        /*00f2*/ 	.short	0x0040


	//----- nvinfo : EIATTR_PARAM_CBANK
	.align		4
        /*00f4*/ 	.byte	0x04, 0x0a
        /*00f6*/ 	.short	(.L_47 - .L_46)
	.align		4
.L_46:
        /*00f8*/ 	.word	index@(.nv.constant0.triton_red_fused__to_copy_add_embedding_mean_mul_pow_rsqrt_0)
        /*00fc*/ 	.short	0x0210
        /*00fe*/ 	.short	0x0040


	//----- nvinfo : EIATTR_SW_WAR
	.align		4
.L_47:
        /*0100*/ 	.byte	0x04, 0x36
        /*0102*/ 	.short	(.L_49 - .L_48)
.L_48:
        /*0104*/ 	.word	0x00000008
.L_49:


//--------------------- .nv.callgraph             --------------------------
	.section	.nv.callgraph,"",@"SHT_CUDA_CALLGRAPH"
	.align	4
	.sectionentsize	8
	.align		4
        /*0000*/ 	.word	0x00000000
	.align		4
        /*0004*/ 	.word	0xffffffff
	.align		4
        /*0008*/ 	.word	index@(triton_red_fused__to_copy_add_embedding_mean_mul_pow_rsqrt_0)
	.align		4
        /*000c*/ 	.word	index@(__assertfail)
	.align		4
        /*0010*/ 	.word	0x00000000
	.align		4
        /*0014*/ 	.word	0xfffffffe
	.align		4
        /*0018*/ 	.word	0x00000000
	.align		4
        /*001c*/ 	.word	0xfffffffd
	.align		4
        /*0020*/ 	.word	0x00000000
	.align		4
        /*0024*/ 	.word	0xfffffffc


//--------------------- .nv.constant4             --------------------------
	.section	.nv.constant4,"a",@progbits
	.align	8
	.align		8
.nv.constant4:
        /*0000*/ 	.dword	__assertfail
	.align		8
        /*0008*/ 	.dword	assertFunc_0
	.align		8
        /*0010*/ 	.dword	assertFile_0
	.align		8
        /*0018*/ 	.dword	assertMessage_0
	.align		8
        /*0020*/ 	.dword	_$_str


//--------------------- .text.triton_red_fused__to_copy_add_embedding_mean_mul_pow_rsqrt_0 --------------------------
	.section	.text.triton_red_fused__to_copy_add_embedding_mean_mul_pow_rsqrt_0,"ax",@progbits
	.sectionflags	@"SHF_BARRIERS=1"
	.align	128
        .global         triton_red_fused__to_copy_add_embedding_mean_mul_pow_rsqrt_0
        .type           triton_red_fused__to_copy_add_embedding_mean_mul_pow_rsqrt_0,@function
        .size           triton_red_fused__to_copy_add_embedding_mean_mul_pow_rsqrt_0,(.L_x_7 - triton_red_fused__to_copy_add_embedding_mean_mul_pow_rsqrt_0)
        .other          triton_red_fused__to_copy_add_embedding_mean_mul_pow_rsqrt_0,@"STO_CUDA_ENTRY STV_DEFAULT"
triton_red_fused__to_copy_add_embedding_mean_mul_pow_rsqrt_0:
.text.triton_red_fused__to_copy_add_embedding_mean_mul_pow_rsqrt_0:
[----:B------:R-:W0:Y:S02]  /*0000*/  LDC R1, c[0x0][0x28] ;  /* 0x00000a00ff017b82 */ /* 0x000e240000000800 */
[----:B------:R-:W1:Y:S01]  /*0010*/  S2R R6, SR_TID.X ;  /* 0x0000000000067919 */ /* 0x000e620000002100 */
[----:B------:R-:W-:Y:S01]  /*0020*/  ULDC UR4, c[0x0][0x240] ;  /* 0x0000900000047ab9 */ /* 0x000fe20000000800 */
[----:B------:R-:W-:Y:S01]  /*0030*/  ULDC.64 UR6, c[0x0][0x208] ;  /* 0x0000820000067ab9 */ /* 0x000fe20000000a00 */
[----:B------:R-:W-:Y:S01]  /*0040*/  BSSY B0, `(.L_x_0) ;  /* 0x000000c000007945 */ /* 0x000fe20003800000 */
[----:B------:R-:W2:Y:S01]  /*0050*/  S2R R8, SR_CTAID.X ;  /* 0x0000000000087919 */ /* 0x000ea20000002500 */
[----:B------:R-:W-:Y:S02]  /*0060*/  CS2R R2, SRZ ;  /* 0x0000000000027805 */ /* 0x000fe4000001ff00 */
[----:B-1----:R-:W-:Y:S01]  /*0070*/  SHF.R.U32.HI R7, RZ, 0x3, R6 ;  /* 0x00000003ff077819 */ /* 0x002fe20000011606 */
[----:B--2---:R-:W-:-:S03]  /*0080*/  IMAD.SHL.U32 R8, R8, 0x4, RZ ;  /* 0x0000000408087824 */ /* 0x004fc600078e00ff */
[----:B------:R-:W-:-:S04]  /*0090*/  SGXT.U32 R7, R7, 0x2 ;  /* 0x000000020707781a */ /* 0x000fc80000000000 */
[----:B------:R-:W-:-:S04]  /*00a0*/  LOP3.LUT R9, R7, R8, RZ, 0xfc, !PT ;  /* 0x0000000807097212 */ /* 0x000fc800078efcff */
[----:B------:R-:W-:-:S13]  /*00b0*/  ISETP.GE.AND P2, PT, R9, UR4, PT ;  /* 0x0000000409007c0c */ /* 0x000fda000bf46270 */
[----:B------:R-:W-:Y:S05]  /*00c0*/  @P2 BRA `(.L_x_1) ;  /* 0x00000000000c2947 */ /* 0x000fea0003800000 */
[----:B------:R-:W1:Y:S02]  /*00d0*/  LDC.64 R2, c[0x0][0x218] ;  /* 0x00008600ff027b82 */ /* 0x000e640000000a00 */
[----:B-1----:R-:W-:-:S06]  /*00e0*/  IMAD.WIDE R2, R9, 0x8, R2 ;  /* 0x0000000809027825 */ /* 0x002fcc00078e0202 */
[----:B------:R-:W5:Y:S02]  /*00f0*/  LDG.E.EL.64 R2, desc[UR6][R2.64] ;  /* 0x0000000602027981 */ /* 0x000f64000c2e1b00 */
.L_x_1:
[----:B------:R-:W-:Y:S05]  /*0100*/  BSYNC B0 ;  /* 0x0000000000007941 */ /* 0x000fea0003800000 */
.L_x_0:
[----:B-----5:R-:W-:Y:S02]  /*0110*/  IADD3 R5, P1, R2, 0x1f500, RZ ;  /* 0x0001f50002057810 */ /* 0x020fe40007f3e0ff */
[----:B------:R-:W-:-:S03]  /*0120*/  ISETP.GE.AND P0, PT, R3, RZ, PT ;  /* 0x000000ff0300720c */ /* 0x000fc60003f06270 */
[----:B------:R-:W-:Y:S01]  /*0130*/  IMAD.X R11, RZ, RZ, R3, P1 ;  /* 0x000000ffff0b7224 */ /* 0x000fe200008e0603 */
[----:B------:R-:W-:-:S04]  /*0140*/  SEL R13, R5, R2, !P0 ;  /* 0x00000002050d7207 */ /* 0x000fc80004000000 */
[----:B------:R-:W-:Y:S02]  /*0150*/  SEL R10, R11, R3, !P0 ;  /* 0x000000030b0a7207 */ /* 0x000fe40004000000 */
[----:B------:R-:W-:-:S04]  /*0160*/  ISETP.GT.U32.AND P0, PT, R13, 0x1f4ff, PT ;  /* 0x0001f4ff0d00780c */ /* 0x000fc80003f04070 */
[----:B------:R-:W-:-:S13]  /*0170*/  ISETP.GT.U32.AND.EX P0, PT, R10, RZ, PT, P0 ;  /* 0x000000ff0a00720c */ /* 0x000fda0003f04100 */
[----:B------:R-:W-:Y:S05]  /*0180*/  @!P2 BRA P0, `(.L_x_2) ;  /* 0x000000040064a947 */ /* 0x000fea0000000000 */
[----:B------:R-:W1:Y:S01]  /*0190*/  LDC.64 R4, c[0x0][0x230] ;  /* 0x00008c00ff047b82 */ /* 0x000e620000000a00 */
[C---:B------:R-:W-:Y:S01]  /*01a0*/  LOP3.LUT R0, R6.reuse, 0x7, RZ, 0xc0, !PT ;  /* 0x0000000706007812 */ /* 0x040fe200078ec0ff */
[C---:B------:R-:W-:Y:S01]  /*01b0*/  IMAD.SHL.U32 R11, R13.reuse, 0x2000, RZ ;  /* 0x000020000d0b7824 */ /* 0x040fe200078e00ff */
[----:B------:R-:W-:Y:S01]  /*01c0*/  SHF.L.U64.HI R13, R13, 0xd, R10 ;  /* 0x0000000d0d0d7819 */ /* 0x000fe2000001020a */
[----:B------:R-:W-:Y:S01]  /*01d0*/  ULDC.64 UR8, c[0x0][0x220] ;  /* 0x0000880000087ab9 */ /* 0x000fe20000000a00 */
[----:B------:R-:W-:Y:S01]  /*01e0*/  LOP3.LUT P0, RZ, R6, 0x20, RZ, 0xc0, !PT ;  /* 0x0000002006ff7812 */ /* 0x000fe2000780c0ff */
[----:B------:R-:W-:Y:S01]  /*01f0*/  IMAD.WIDE.U32 R2, R0, 0x2, RZ ;  /* 0x0000000200027825 */ /* 0x000fe200078e00ff */
[----:B------:R-:W-:Y:S02]  /*0200*/  LOP3.LUT R8, R8, 0x3, R6, 0xf8, !PT ;  /* 0x0000000308087812 */ /* 0x000fe400078ef806 */
[C---:B------:R-:W-:Y:S01]  /*0210*/  ISETP.LT.AND P0, PT, R9.reuse, UR4, !P0 ;  /* 0x0000000409007c0c */ /* 0x040fe2000c701270 */
[----:B------:R-:W-:Y:S01]  /*0220*/  IMAD R0, R9, 0x1000, R0 ;  /* 0x0000100009007824 */ /* 0x000fe200078e0200 */
[----:B------:R-:W-:Y:S01]  /*0230*/  LOP3.LUT R10, R11, R2, RZ, 0xfc, !PT ;  /* 0x000000020b0a7212 */ /* 0x000fe200078efcff */
[----:B------:R-:W-:Y:S01]  /*0240*/  IMAD.MOV.U32 R14, RZ, RZ, RZ ;  /* 0x000000ffff0e7224 */ /* 0x000fe200078e00ff */
[----:B------:R-:W-:Y:S01]  /*0250*/  LOP3.LUT R11, R13, R3, RZ, 0xfc, !PT ;  /* 0x000000030d0b7212 */ /* 0x000fe200078efcff */
[----:B------:R-:W-:Y:S01]  /*0260*/  IMAD.MOV.U32 R19, RZ, RZ, -0x8 ;  /* 0xfffffff8ff137424 */ /* 0x000fe200078e00ff */
[----:B------:R-:W-:Y:S01]  /*0270*/  IADD3 R10, P1, R10, UR8, RZ ;  /* 0x000000080a0a7c10 */ /* 0x000fe2000ff3e0ff */
[----:B------:R-:W-:Y:S01]  /*0280*/  IMAD.MOV.U32 R16, RZ, RZ, -0x1 ;  /* 0xffffffffff107424 */ /* 0x000fe200078e00ff */
[----:B------:R-:W-:-:S02]  /*0290*/  LOP3.LUT R9, R6, 0x3, RZ, 0xc0, !PT ;  /* 0x0000000306097812 */ /* 0x000fc400078ec0ff */
[----:B------:R-:W-:-:S09]  /*02a0*/  IADD3.X R11, R11, UR9, RZ, P1, !PT ;  /* 0x000000090b0b7c10 */ /* 0x000fd20008ffe4ff */
.L_x_3:
[----:B------:R-:W-:Y:S05]  /*02b0*/  WARPSYNC.ALL ;  /* 0x0000000000007948 */ /* 0x000fea0003800000 */
[----:B------:R-:W-:Y:S01]  /*02c0*/  BAR.SYNC.DEFER_BLOCKING 0x0 ;  /* 0x0000000000007b1d */ /* 0x000fe20000010000 */
[----:B-1----:R-:W-:-:S06]  /*02d0*/  PRMT R15, RZ, 0x7610, R15 ;  /* 0x00007610ff0f7816 */ /* 0x002fcc000000000f */
[----:B------:R1:W2:Y:S01]  /*02e0*/  @!P2 LDG.E.EF.U16 R15, desc[UR6][R10.64] ;  /* 0x000000060a0fa981 */ /* 0x0002a2000c0e1500 */
[----:B------:R-:W-:-:S04]  /*02f0*/  IADD3 R19, P1, R19, 0x8, RZ ;  /* 0x0000000813137810 */ /* 0x000fc80007f3e0ff */
[----:B------:R-:W-:Y:S01]  /*0300*/  LOP3.LUT R13, R0, R19, RZ, 0xfc, !PT ;  /* 0x00000013000d7212 */ /* 0x000fe200078efcff */
[----:B------:R-:W-:Y:S01]  /*0310*/  IMAD.X R16, RZ, RZ, R16, P1 ;  /* 0x000000ffff107224 */ /* 0x000fe200008e0610 */
[----:B------:R-:W-:-:S03]  /*0320*/  ISETP.GE.U32.AND P1, PT, R19, 0xff8, PT ;  /* 0x00000ff81300780c */ /* 0x000fc60003f26070 */
[----:B------:R-:W-:Y:S01]  /*0330*/  IMAD.WIDE R12, R13, 0x2, R4 ;  /* 0x000000020d0c7825 */ /* 0x000fe200078e0204 */
[----:B------:R-:W-:Y:S02]  /*0340*/  ISETP.GE.U32.AND.EX P1, PT, R16, RZ, PT, P1 ;  /* 0x000000ff1000720c */ /* 0x000fe40003f26110 */
[----:B-1----:R-:W-:-:S05]  /*0350*/  IADD3 R10, P3, R10, 0x10, RZ ;  /* 0x000000100a0a7810 */ /* 0x002fca0007f7e0ff */
[----:B------:R-:W-:Y:S01]  /*0360*/  IMAD.X R11, RZ, RZ, R11, P3 ;  /* 0x000000ffff0b7224 */ /* 0x000fe200018e060b */
[----:B--2---:R1:W-:Y:S01]  /*0370*/  @P0 STG.E.U16 desc[UR6][R12.64], R15 ;  /* 0x0000000f0c000986 */ /* 0x0043e2000c101506 */
[----:B------:R-:W-:-:S05]  /*0380*/  HADD2.F32 R17, -RZ, R15.H0_H0 ;  /* 0x2000000fff117230 */ /* 0x000fca0000004100 */
[----:B------:R-:W-:Y:S01]  /*0390*/  @!P2 FFMA R14, R17, R17, R14 ;  /* 0x00000011110ea223 */ /* 0x000fe2000000000e */
[----:B------:R-:W-:Y:S06]  /*03a0*/  @!P1 BRA `(.L_x_3) ;  /* 0xfffffffc00c09947 */ /* 0x000fec000383ffff */
[----:B------:R-:W2:Y:S01]  /*03b0*/  SHFL.BFLY PT, R5, R14, 0x4, 0x1f ;  /* 0x0c801f000e057f89 */ /* 0x000ea200000e0000 */
[----:B------:R-:W3:Y:S01]  /*03c0*/  S2UR UR5, SR_CgaCtaId ;  /* 0x00000000000579c3 */ /* 0x000ee20000008800 */
[----:B------:R-:W-:Y:S01]  /*03d0*/  UMOV UR4, 0x400 ;  /* 0x0000040000047882 */ /* 0x000fe20000000000 */
[----:B------:R-:W-:Y:S01]  /*03e0*/  LOP3.LUT P1, RZ, R6, 0x3c, RZ, 0xc0, !PT ;  /* 0x0000003c06ff7812 */ /* 0x000fe2000782c0ff */
[----:B--2---:R-:W-:Y:S01]  /*03f0*/  FADD R5, R14, R5 ;  /* 0x000000050e057221 */ /* 0x004fe20000000000 */
[----:B---3--:R-:W-:Y:S01]  /*0400*/  UPRMT UR4, UR5, 0x654, UR4 ;  /* 0x0000065405047896 */ /* 0x008fe20008000004 */
[----:B------:R-:W-:-:S03]  /*0410*/  IMAD.MOV.U32 R14, RZ, RZ, 0x39800000 ;  /* 0x39800000ff0e7424 */ /* 0x000fc600078e00ff */
[----:B------:R-:W2:Y:S02]  /*0420*/  SHFL.BFLY PT, R4, R5, 0x2, 0x1f ;  /* 0x0c401f0005047f89 */ /* 0x000ea400000e0000 */
[----:B-1----:R-:W-:Y:S02]  /*0430*/  LEA R12, R7, UR4, 0x2 ;  /* 0x00000004070c7c11 */ /* 0x002fe4000f8e10ff */
[----:B------:R-:W-:Y:S01]  /*0440*/  LEA R13, R9, UR4, 0x2 ;  /* 0x00000004090d7c11 */ /* 0x000fe2000f8e10ff */
[----:B------:R-:W-:Y:S01]  /*0450*/  ULDC UR4, c[0x0][0x240] ;  /* 0x0000900000047ab9 */ /* 0x000fe20000000800 */
[----:B------:R-:W1:Y:S01]  /*0460*/  LDC.64 R6, c[0x0][0x238] ;  /* 0x00008e00ff067b82 */ /* 0x000e620000000a00 */
[----:B------:R-:W-:Y:S01]  /*0470*/  ISETP.LT.AND P1, PT, R8, UR4, !P1 ;  /* 0x0000000408007c0c */ /* 0x000fe2000cf21270 */
[----:B------:R-:W-:Y:S01]  /*0480*/  ULDC.64 UR4, c[0x0][0x228] ;  /* 0x00008a0000047ab9 */ /* 0x000fe20000000a00 */
[----:B--2---:R-:W-:-:S05]  /*0490*/  FADD R10, R5, R4 ;  /* 0x00000004050a7221 */ /* 0x004fca0000000000 */
[----:B------:R-:W2:Y:S01]  /*04a0*/  LDC.64 R4, c[0x0][0x210] ;  /* 0x00008400ff047b82 */ /* 0x000ea20000000a00 */
[----:B------:R-:W3:Y:S01]  /*04b0*/  SHFL.BFLY PT, R11, R10, 0x1, 0x1f ;  /* 0x0c201f000a0b7f89 */ /* 0x000ee200000e0000 */
[----:B--2---:R-:W-:-:S06]  /*04c0*/  IMAD.WIDE R8, R8, 0x4, R4 ;  /* 0x0000000408087825 */ /* 0x004fcc00078e0204 */
[----:B------:R-:W1:Y:S01]  /*04d0*/  LDC.64 R4, c[0x0][0x230] ;  /* 0x00008c00ff047b82 */ /* 0x000e620000000a00 */
[----:B---3--:R-:W-:-:S05]  /*04e0*/  FADD R11, R10, R11 ;  /* 0x0000000b0a0b7221 */ /* 0x008fca0000000000 */
[----:B------:R2:W-:Y:S02]  /*04f0*/  STS [R12], R11 ;  /* 0x0000000b0c007388 */ /* 0x0005e40000000800 */
[----:B------:R-:W-:Y:S01]  /*0500*/  BAR.SYNC.DEFER_BLOCKING 0x0 ;  /* 0x0000000000007b1d */ /* 0x000fe20000010000 */
[----:B--2---:R-:W-:-:S05]  /*0510*/  FFMA R11, R11, R14, 9.9999997473787516356e-06 ;  /* 0x3727c5ac0b0b7423 */ /* 0x004fca000000000e */
[----:B------:R-:W2:Y:S02]  /*0520*/  LDS R13, [R13] ;  /* 0x000000000d0d7984 */ /* 0x000ea40000000800 */
[----:B--2---:R-:W-:Y:S02]  /*0530*/  FFMA R10, R13, R14, 9.9999997473787516356e-06 ;  /* 0x3727c5ac0d0a7423 */ /* 0x004fe4000000000e */
[----:B------:R2:W-:Y:S08]  /*0540*/  MUFU.RSQ R14, R11 ;  /* 0x0000000b000e7308 */ /* 0x0005f00000001400 */
[----:B------:R3:W4:Y:S01]  /*0550*/  MUFU.RSQ R15, R10 ;  /* 0x0000000a000f7308 */ /* 0x0007220000001400 */
[----:B------:R-:W-:Y:S01]  /*0560*/  BAR.SYNC.DEFER_BLOCKING 0x0 ;  /* 0x0000000000007b1d */ /* 0x000fe20000010000 */
[----:B--2---:R-:W-:-:S02]  /*0570*/  IMAD.MOV.U32 R11, RZ, RZ, -0x8 ;  /* 0xfffffff8ff0b7424 */ /* 0x004fc400078e00ff */
[----:B---3--:R-:W-:-:S03]  /*0580*/  IMAD.MOV.U32 R10, RZ, RZ, -0x1 ;  /* 0xffffffffff0a7424 */ /* 0x008fc600078e00ff */
[----:B----4-:R3:W-:Y:S01]  /*0590*/  @P1 STG.E desc[UR6][R8.64], R15 ;  /* 0x0000000f08001986 */ /* 0x0107e2000c101906 */
[----:B------:R-:W-:-:S04]  /*05a0*/  IADD3 R12, P1, R2, UR4, RZ ;  /* 0x00000004020c7c10 */ /* 0x000fc8000ff3e0ff */
[----:B-1----:R-:W-:-:S09]  /*05b0*/  IADD3.X R13, R3, UR5, RZ, P1, !PT ;  /* 0x00000005030d7c10 */ /* 0x002fd20008ffe4ff */
.L_x_4:
[----:B------:R-:W-:Y:S02]  /*05c0*/  IADD3 R11, P1, R11, 0x8, RZ ;  /* 0x000000080b0b7810 */ /* 0x000fe40007f3e0ff */
[----:B-1-3--:R-:W-:Y:S02]  /*05d0*/  PRMT R9, RZ, 0x7610, R9 ;  /* 0x00007610ff097816 */ /* 0x00afe40000000009 */
[----:B------:R-:W-:-:S05]  /*05e0*/  LOP3.LUT R15, R0, R11, RZ, 0xfc, !PT ;  /* 0x0000000b000f7212 */ /* 0x000fca00078efcff */
[----:B------:R-:W-:-:S05]  /*05f0*/  IMAD.WIDE R2, R15, 0x2, R4 ;  /* 0x000000020f027825 */ /* 0x000fca00078e0204 */
[----:B------:R1:W2:Y:S02]  /*0600*/  @!P2 LDG.E.EF.U16 R9, desc[UR6][R2.64] ;  /* 0x000000060209a981 */ /* 0x0002a4000c0e1500 */
[----:B-1----:R-:W-:Y:S02]  /*0610*/  IMAD.MOV.U32 R2, RZ, RZ, R12 ;  /* 0x000000ffff027224 */ /* 0x002fe400078e000c */
[----:B------:R-:W-:-:S05]  /*0620*/  IMAD.MOV.U32 R3, RZ, RZ, R13 ;  /* 0x000000ffff037224 */ /* 0x000fca00078e000d */
[----:B------:R-:W3:Y:S01]  /*0630*/  LDG.E.EL.U16 R8, desc[UR6][R2.64] ;  /* 0x0000000602087981 */ /* 0x000ee2000c2e1500 */
[----:B------:R-:W-:Y:S01]  /*0640*/  IMAD.X R10, RZ, RZ, R10, P1 ;  /* 0x000000ffff0a7224 */ /* 0x000fe200008e060a */
[----:B------:R-:W-:Y:S02]  /*0650*/  ISETP.GE.U32.AND P1, PT, R11, 0xff8, PT ;  /* 0x00000ff80b00780c */ /* 0x000fe40003f26070 */
[----:B------:R-:W-:Y:S02]  /*0660*/  IADD3 R12, P3, R12, 0x10, RZ ;  /* 0x000000100c0c7810 */ /* 0x000fe40007f7e0ff */
[----:B------:R-:W-:-:S03]  /*0670*/  ISETP.GE.U32.AND.EX P1, PT, R10, RZ, PT, P1 ;  /* 0x000000ff0a00720c */ /* 0x000fc60003f26110 */
[----:B------:R-:W-:Y:S02]  /*0680*/  IMAD.X R13, RZ, RZ, R13, P3 ;  /* 0x000000ffff0d7224 */ /* 0x000fe400018e060d */
[----:B--2---:R-:W-:-:S05]  /*0690*/  HADD2.F32 R9, -RZ, R9.H0_H0 ;  /* 0x20000009ff097230 */ /* 0x004fca0000004100 */
[----:B------:R-:W-:Y:S01]  /*06a0*/  FMUL R9, R14, R9 ;  /* 0x000000090e097220 */ /* 0x000fe20000400000 */
[----:B---3--:R-:W-:-:S05]  /*06b0*/  HADD2.F32 R8, -RZ, R8.H0_H0 ;  /* 0x20000008ff087230 */ /* 0x008fca0000004100 */
[----:B------:R-:W-:-:S05]  /*06c0*/  FMUL R9, R8, R9 ;  /* 0x0000000908097220 */ /* 0x000fca0000400000 */
[----:B------:R-:W-:Y:S01]  /*06d0*/  F2FP.F16.F32.PACK_AB R3, RZ, R9 ;  /* 0x00000009ff03723e */ /* 0x000fe200000000ff */
[----:B------:R-:W-:-:S05]  /*06e0*/  IMAD.WIDE R8, R15, 0x2, R6 ;  /* 0x000000020f087825 */ /* 0x000fca00078e0206 */
[----:B------:R1:W-:Y:S01]  /*06f0*/  @P0 STG.E.U16 desc[UR6][R8.64], R3 ;  /* 0x0000000308000986 */ /* 0x0003e2000c101506 */
[----:B------:R-:W-:Y:S05]  /*0700*/  @!P1 BRA `(.L_x_4) ;  /* 0xfffffffc00ac9947 */ /* 0x000fea000383ffff */
[----:B------:R-:W-:Y:S05]  /*0710*/  EXIT ;  /* 0x000000000000794d */ /* 0x000fea0003800000 */
.L_x_2:
[----:B------:R-:W-:Y:S01]  /*0720*/  MOV R0, 0x0 ;  /* 0x0000000000007802 */ /* 0x000fe20000000f00 */
[----:B------:R-:W-:Y:S01]  /*0730*/  ULDC.64 UR8, c[0x4][0x18] ;  /* 0x0100060000087ab9 */ /* 0x000fe20000000a00 */
[----:B------:R-:W-:Y:S01]  /*0740*/  ULDC.64 UR10, c[0x4][0x8] ;  /* 0x01000200000a7ab9 */ /* 0x000fe20000000a00 */
[----:B------:R-:W-:Y:S01]  /*0750*/  IMAD.U32 R4, RZ, RZ, UR8 ;  /* 0x00000008ff047e24 */ /* 0x000fe2000f8e00ff */
[----:B------:R1:W2:Y:S01]  /*0760*/  LDC.64 R2, c[0x4][R0] ;  /* 0x0100000000027b82 */ /* 0x0002a20000000a00 */
[----:B------:R-:W-:Y:S01]  /*0770*/  IMAD.U32 R5, RZ, RZ, UR9 ;  /* 0x00000009ff057e24 */ /* 0x000fe2000f8e00ff */
[----:B------:R-:W-:Y:S01]  /*0780*/  ULDC.64 UR8, c[0x4][0x10] ;  /* 0x0100040000087ab9 */ /* 0x000fe20000000a00 */
[----:B-1----:R-:W-:-:S07]  /*0790*/  IMAD.U32 R10, RZ, RZ, UR10 ;  /* 0x0000000aff0a7e24 */ /* 0x002fce000f8e00ff */
[----:B------:R-:W-:Y:S01]  /*07a0*/  LEPC R20, `(.L_x_5) ;  /* 0x000000007014794e */ /* 0x000fe20000000000 */
[----:B------:R-:W-:Y:S02]  /*07b0*/  IMAD.U32 R6, RZ, RZ, UR8 ;  /* 0x00000008ff067e24 */ /* 0x000fe4000f8e00ff */
[----:B------:R-:W-:Y:S02]  /*07c0*/  IMAD.U32 R7, RZ, RZ, UR9 ;  /* 0x00000009ff077e24 */ /* 0x000fe4000f8e00ff */
[----:B------:R-:W-:Y:S02]  /*07d0*/  IMAD.U32 R11, RZ, RZ, UR11 ;  /* 0x0000000bff0b7e24 */ /* 0x000fe4000f8e00ff */
[----:B------:R-:W-:Y:S02]  /*07e0*/  IMAD.MOV.U32 R8, RZ, RZ, 0x28 ;  /* 0x00000028ff087424 */ /* 0x000fe400078e00ff */
[----:B------:R-:W-:Y:S02]  /*07f0*/  IMAD.MOV.U32 R12, RZ, RZ, 0x1 ;  /* 0x00000001ff0c7424 */ /* 0x000fe400078e00ff */
[----:B------:R-:W-:-:S07]  /*0800*/  IMAD.MOV.U32 R13, RZ, RZ, RZ ;  /* 0x000000ffff0d7224 */ /* 0x000fce00078e00ff */
[----:B0-2---:R-:W-:Y:S05]  /*0810*/  CALL.ABS.NOINC R2 ;  /* 0x0000000002007343 */ /* 0x005fea0003c00000 */
.L_x_5:
[----:B------:R-:W-:Y:S05]  /*0820*/  BRA `(.L_x_5) ;  /* 0xfffffffc00fc7947 */ /* 0x000fea000383ffff */
.L_x_6:
[----:B------:R-:W-:-:S00]  /*0830*/  BRA `(.L_x_6) ;  /* 0xfffffffc00fc7947 */ /* 0x000fc0000383ffff */
[----:B------:R-:W-:-:S00]  /*0840*/  NOP ;  /* 0x0000000000007918 */ /* 0x000fc00000000000 */
        /* <DEDUP_REMOVED lines=11> */
.L_x_7:


//--------------------- .nv.global.init           --------------------------
	.section	.nv.global.init,"aw",@progbits
.nv.global.init:
	.type		assertFunc_0,@object
	.size		assertFunc_0,(_$_str - assertFunc_0)
assertFunc_0:
        /*0000*/ 	.byte	0x75, 0x6e, 0x6b, 0x6e, 0x6f, 0x77, 0x6e, 0x00
	.type		_$_str,@object
	.size		_$_str,(assertMessage_0 - _$_str)
_$_str:
        /*0008*/ 	.byte	0x5f, 0x5f, 0x43, 0x55, 0x44, 0x41, 0x5f, 0x46, 0x54, 0x5a, 0x00
	.type		assertMessage_0,@object
	.size		assertMessage_0,(assertFile_0 - assertMessage_0)
assertMessage_0:
        /*0013*/ 	.byte	0x69, 0x6e, 0x64, 0x65, 0x78, 0x20, 0x6f, 0x75, 0x74, 0x20, 0x6f, 0x66, 0x20, 0x62, 0x6f, 0x75
        /*0023*/ 	.byte	0x6e, 0x64, 0x73, 0x3a, 0x20, 0x30, 0x20, 0x3c, 0x3d, 0x20, 0x74, 0x6d, 0x70, 0x34, 0x20, 0x3c
        /*0033*/ 	.byte	0x20, 0x31, 0x32, 0x38, 0x32, 0x35, 0x36, 0x00
	.type		assertFile_0,@object
	.size		assertFile_0,(.L_1 - assertFile_0)
assertFile_0:
        /*003b*/ 	.byte	0x2e, 0x2f, 0x6c, 0x6f, 0x63, 0x61, 0x6c, 0x5f, 0x63, 0x61, 0x63, 0x68, 0x65, 0x2f, 0x75, 0x73
        /*004b*/ 	.byte	0x2f, 0x63, 0x75, 0x73, 0x6e, 0x35, 0x72, 0x34, 0x66, 0x74, 0x6e, 0x63, 0x6c, 0x37, 0x67, 0x71
        /*005b*/ 	.byte	0x73, 0x69, 0x69, 0x78, 0x67, 0x33, 0x68, 0x77, 0x33, 0x6f, 0x6a, 0x63, 0x66, 0x75, 0x76, 0x61
        /*006b*/ 	.byte	0x71, 0x64, 0x68, 0x65, 0x7a, 0x6c, 0x78, 0x62, 0x6c, 0x77, 0x65, 0x63, 0x6e, 0x6c, 0x63, 0x6b
        /*007b*/ 	.byte	0x6a, 0x6b, 0x6a, 0x6e, 0x65, 0x2e, 0x70, 0x79, 0x00
.L_1:


//--------------------- .nv.shared.triton_red_fused__to_copy_add_embedding_mean_mul_pow_rsqrt_0 --------------------------
	.section	.nv.shared.triton_red_fused__to_copy_add_embedding_mean_mul_pow_rsqrt_0,"aw",@nobits
	.sectionflags	@""
	.align	16
	.zero		1024


//--------------------- .nv.constant0.triton_red_fused__to_copy_add_embedding_mean_mul_pow_rsqrt_0 --------------------------
	.section	.nv.constant0.triton_red_fused__to_copy_add_embedding_mean_mul_pow_rsqrt_0,"a",@progbits
	.sectionflags	@""
	.align	4
.nv.constant0.triton_red_fused__to_copy_add_embedding_mean_mul_pow_rsqrt_0:
	.zero		592


//--------------------- SYMBOLS --------------------------

	.type		__assertfail,@function
